//
// Generated by NVIDIA NVVM Compiler
//
// Compiler Build ID: CL-36424714
// Cuda compilation tools, release 13.0, V13.0.88
// Based on NVVM 20.0.0
//

.version 9.0
.target sm_100
.address_size 64

	// .globl	_Z6reducePfS_j
// _ZZ6reducePfS_jE4smem has been demoted

.visible .entry _Z6reducePfS_j(
	.param .u64 .ptr .align 1 _Z6reducePfS_j_param_0,
	.param .u64 .ptr .align 1 _Z6reducePfS_j_param_1,
	.param .u32 _Z6reducePfS_j_param_2
)
{
	.reg .pred 	%p<6>;
	.reg .b32 	%r<23>;
	.reg .b32 	%f<3>;
	.reg .b64 	%rd<12>;
	// demoted variable
	.shared .align 4 .b8 _ZZ6reducePfS_jE4smem[1024];
	ld.param.u64 	%rd1, [_Z6reducePfS_j_param_0];
	ld.param.u64 	%rd2, [_Z6reducePfS_j_param_1];
	ld.param.u32 	%r8, [_Z6reducePfS_j_param_2];
	mov.u32 	%r1, %tid.x;
	mov.u32 	%r2, %ctaid.x;
	mov.u32 	%r3, %ntid.x;
	mul.lo.s32 	%r4, %r2, %r3;
	add.s32 	%r9, %r4, %r1;
	setp.ge.u32 	%p1, %r9, %r8;
	@%p1 bra 	$L__BB0_8;
	cvta.to.global.u64 	%rd3, %rd1;
	cvt.u64.u32 	%rd4, %r4;
	cvt.u64.u32 	%rd5, %r1;
	add.s64 	%rd6, %rd4, %rd5;
	shl.b64 	%rd7, %rd6, 2;
	add.s64 	%rd8, %rd3, %rd7;
	ld.global.f32 	%f1, [%rd8];
	cvt.rzi.s32.f32 	%r10, %f1;
	shl.b32 	%r11, %r1, 2;
	mov.u32 	%r12, _ZZ6reducePfS_jE4smem;
	add.s32 	%r5, %r12, %r11;
	st.shared.u32 	[%r5], %r10;
	bar.sync 	0;
	setp.lt.u32 	%p2, %r3, 2;
	@%p2 bra 	$L__BB0_6;
	mov.b32 	%r22, 1;
$L__BB0_3:
	shl.b32 	%r7, %r22, 1;
	add.s32 	%r14, %r7, -1;
	and.b32  	%r15, %r14, %r1;
	setp.ne.s32 	%p3, %r15, 0;
	@%p3 bra 	$L__BB0_5;
	shl.b32 	%r16, %r22, 2;
	add.s32 	%r17, %r5, %r16;
	ld.shared.u32 	%r18, [%r17];
	ld.shared.u32 	%r19, [%r5];
	add.s32 	%r20, %r19, %r18;
	st.shared.u32 	[%r5], %r20;
$L__BB0_5:
	bar.sync 	0;
	setp.lt.u32 	%p4, %r7, %r3;
	mov.u32 	%r22, %r7;
	@%p4 bra 	$L__BB0_3;
$L__BB0_6:
	setp.ne.s32 	%p5, %r1, 0;
	@%p5 bra 	$L__BB0_8;
	ld.shared.u32 	%r21, [_ZZ6reducePfS_jE4smem];
	cvt.rn.f32.s32 	%f2, %r21;
	cvta.to.global.u64 	%rd9, %rd2;
	mul.wide.u32 	%rd10, %r2, 4;
	add.s64 	%rd11, %rd9, %rd10;
	st.global.f32 	[%rd11], %f2;
$L__BB0_8:
	ret;

}


// ===== COMPILED SASS (sm_100) =====

	.target	sm_100

	.elftype	@"ET_EXEC"


//--------------------- .note.nv.tkinfo           --------------------------
	.section	.note.nv.tkinfo,"",@"SHT_NOTE"
	.sectionflags	@"SHF_NOTE_NV_TKINFO"
	.tkinfo
        /*0018*/ 	.word	0x00000002
        /*0030*/ 	.string	""
        /*0030*/ 	.string	"ptxas"
        /*0030*/ 	.string	"Cuda compilation tools, release 13.0, V13.0.88"
        /*0030*/ 	.string	"Build cuda_13.0.r13.0/compiler.36424714_0"
        /*0030*/ 	.string	"-arch sm_100 -m 64 "



//--------------------- .note.nv.cuinfo           --------------------------
	.section	.note.nv.cuinfo,"",@"SHT_NOTE"
	.sectionflags	@"SHF_NOTE_NV_CUINFO"
        /*0018*/ 	.short	0x0002
        /*001a*/ 	.short	0x0064
        /*001c*/ 	.short	0x0082
	.zero		2


//--------------------- .nv.info                  --------------------------
	.section	.nv.info,"",@"SHT_CUDA_INFO"
	.align	4


	//----- nvinfo : EIATTR_REGCOUNT
	.align		4
        /*0000*/ 	.byte	0x04, 0x2f
        /*0002*/ 	.short	(.L_1 - .L_0)
	.align		4
.L_0:
        /*0004*/ 	.word	index@(_Z6reducePfS_j)
        /*0008*/ 	.word	0x0000000c


	//----- nvinfo : EIATTR_FRAME_SIZE
	.align		4
.L_1:
        /*000c*/ 	.byte	0x04, 0x11
        /*000e*/ 	.short	(.L_3 - .L_2)
	.align		4
.L_2:
        /*0010*/ 	.word	index@(_Z6reducePfS_j)
        /*0014*/ 	.word	0x00000000


	//----- nvinfo : EIATTR_MIN_STACK_SIZE
	.align		4
.L_3:
        /*0018*/ 	.byte	0x04, 0x12
        /*001a*/ 	.short	(.L_5 - .L_4)
	.align		4
.L_4:
        /*001c*/ 	.word	index@(_Z6reducePfS_j)
        /*0020*/ 	.word	0x00000000
.L_5:


//--------------------- .nv.compat                --------------------------
	.section	.nv.compat,"",@"SHT_CUDA_COMPAT_INFO"
	.align	4
        /*0000*/ 	.byte	0x02, 0x09, 0x00, 0x00, 0x02, 0x02, 0x01, 0x00, 0x02, 0x05, 0x05, 0x00, 0x03, 0x07, 0x01, 0x01
        /*0010*/ 	.byte	0x02, 0x03, 0x00, 0x00, 0x02, 0x06, 0x01, 0x00, 0x04, 0x0b, 0x08, 0x00, 0x09, 0x00, 0x00, 0x00
        /*0020*/ 	.byte	0x00, 0x00, 0x00, 0x00


//--------------------- .nv.info._Z6reducePfS_j   --------------------------
	.section	.nv.info._Z6reducePfS_j,"",@"SHT_CUDA_INFO"
	.sectionflags	@""
	.align	4


	//----- nvinfo : EIATTR_CUDA_API_VERSION
	.align		4
        /*0000*/ 	.byte	0x04, 0x37
        /*0002*/ 	.short	(.L_7 - .L_6)
.L_6:
        /*0004*/ 	.word	0x00000082


	//----- nvinfo : EIATTR_KPARAM_INFO
	.align		4
.L_7:
        /*0008*/ 	.byte	0x04, 0x17
        /*000a*/ 	.short	(.L_9 - .L_8)
.L_8:
        /*000c*/ 	.word	0x00000000
        /*0010*/ 	.short	0x0002
        /*0012*/ 	.short	0x0010
        /*0014*/ 	.byte	0x00, 0xf0, 0x11, 0x00


	//----- nvinfo : EIATTR_KPARAM_INFO
	.align		4
.L_9:
        /*0018*/ 	.byte	0x04, 0x17
        /*001a*/ 	.short	(.L_11 - .L_10)
.L_10:
        /*001c*/ 	.word	0x00000000
        /*0020*/ 	.short	0x0001
        /*0022*/ 	.short	0x0008
        /*0024*/ 	.byte	0x00, 0xf5, 0x21, 0x00


	//----- nvinfo : EIATTR_KPARAM_INFO
	.align		4
.L_11:
        /*0028*/ 	.byte	0x04, 0x17
        /*002a*/ 	.short	(.L_13 - .L_12)
.L_12:
        /*002c*/ 	.word	0x00000000
        /*0030*/ 	.short	0x0000
        /*0032*/ 	.short	0x0000
        /*0034*/ 	.byte	0x00, 0xf5, 0x21, 0x00


	//----- nvinfo : EIATTR_SPARSE_MMA_MASK
	.align		4
.L_13:
        /*0038*/ 	.byte	0x03, 0x50
        /*003a*/ 	.short	0x0000


	//----- nvinfo : EIATTR_MAXREG_COUNT
	.align		4
        /*003c*/ 	.byte	0x03, 0x1b
        /*003e*/ 	.short	0x00ff


	//----- nvinfo : EIATTR_NUM_BARRIERS
	.align		4
        /*0040*/ 	.byte	0x02, 0x4c
        /*0042*/ 	.byte	0x01
	.zero		1


	//----- nvinfo : EIATTR_MERCURY_ISA_VERSION
	.align		4
        /*0044*/ 	.byte	0x03, 0x5f
        /*0046*/ 	.short	0x0101


	//----- nvinfo : EIATTR_VRC_CTA_INIT_COUNT
	.align		4
        /*0048*/ 	.byte	0x02, 0x4a
	.zero		1
	.zero		1


	//----- nvinfo : EIATTR_EXIT_INSTR_OFFSETS
	.align		4
        /*004c*/ 	.byte	0x04, 0x1c
        /*004e*/ 	.short	(.L_15 - .L_14)


	//   ....[0]....
.L_14:
        /*0050*/ 	.word	0x00000080


	//   ....[1]....
        /*0054*/ 	.word	0x00000270


	//   ....[2]....
        /*0058*/ 	.word	0x00000300


	//----- nvinfo : EIATTR_CBANK_PARAM_SIZE
	.align		4
.L_15:
        /*005c*/ 	.byte	0x03, 0x19
        /*005e*/ 	.short	0x0014


	//----- nvinfo : EIATTR_PARAM_CBANK
	.align		4
        /*0060*/ 	.byte	0x04, 0x0a
        /*0062*/ 	.short	(.L_17 - .L_16)
	.align		4
.L_16:
        /*0064*/ 	.word	index@(.nv.constant0._Z6reducePfS_j)
        /*0068*/ 	.short	0x0380
        /*006a*/ 	.short	0x0014


	//----- nvinfo : EIATTR_SW_WAR
	.align		4
.L_17:
        /*006c*/ 	.byte	0x04, 0x36
        /*006e*/ 	.short	(.L_19 - .L_18)
.L_18:
        /*0070*/ 	.word	0x00000008
.L_19:


//--------------------- .nv.callgraph             --------------------------
	.section	.nv.callgraph,"",@"SHT_CUDA_CALLGRAPH"
	.align	4
	.sectionentsize	8
	.align		4
        /*0000*/ 	.word	0x00000000
	.align		4
        /*0004*/ 	.word	0xffffffff
	.align		4
        /*0008*/ 	.word	0x00000000
	.align		4
        /*000c*/ 	.word	0xfffffffe
	.align		4
        /*0010*/ 	.word	0x00000000
	.align		4
        /*0014*/ 	.word	0xfffffffd
	.align		4
        /*0018*/ 	.word	0x00000000
	.align		4
        /*001c*/ 	.word	0xfffffffc


//--------------------- .text._Z6reducePfS_j      --------------------------
	.section	.text._Z6reducePfS_j,"ax",@progbits
	.align	128
        .global         _Z6reducePfS_j
        .type           _Z6reducePfS_j,@function
        .size           _Z6reducePfS_j,(.L_x_3 - _Z6reducePfS_j)
        .other          _Z6reducePfS_j,@"STO_CUDA_ENTRY STV_DEFAULT"
_Z6reducePfS_j:
.text._Z6reducePfS_j:
[----:B------:R-:W-:Y:S01]  /*0000*/  LDC R1, c[0x0][0x37c] ;  /* 0x0000df00ff017b82 */ /* 0x000fe20000000800 */
[----:B------:R-:W0:Y:S01]  /*0010*/  S2R R9, SR_CTAID.X ;  /* 0x0000000000097919 */ /* 0x000e220000002500 */
[----:B------:R-:W0:Y:S01]  /*0020*/  LDCU UR8, c[0x0][0x360] ;  /* 0x00006c00ff0877ac */ /* 0x000e220008000800 */
[----:B------:R-:W1:Y:S01]  /*0030*/  S2R R7, SR_TID.X ;  /* 0x0000000000077919 */ /* 0x000e620000002100 */
[----:B------:R-:W2:Y:S01]  /*0040*/  LDCU UR4, c[0x0][0x390] ;  /* 0x00007200ff0477ac */ /* 0x000ea20008000800 */
[----:B0-----:R-:W-:-:S04]  /*0050*/  IMAD R0, R9, UR8, RZ ;  /* 0x0000000809007c24 */ /* 0x001fc8000f8e02ff */
[----:B-1----:R-:W-:-:S05]  /*0060*/  IMAD.IADD R2, R0, 0x1, R7 ;  /* 0x0000000100027824 */ /* 0x002fca00078e0207 */
[----:B--2---:R-:W-:-:S13]  /*0070*/  ISETP.GE.U32.AND P0, PT, R2, UR4, PT ;  /* 0x0000000402007c0c */ /* 0x004fda000bf06070 */
[----:B------:R-:W-:Y:S05]  /*0080*/  @P0 EXIT ;  /* 0x000000000000094d */ /* 0x000fea0003800000 */
[----:B------:R-:W0:Y:S01]  /*0090*/  LDCU.64 UR4, c[0x0][0x380] ;  /* 0x00007000ff0477ac */ /* 0x000e220008000a00 */
[----:B------:R-:W-:Y:S01]  /*00a0*/  IADD3 R0, P0, PT, R0, R7, RZ ;  /* 0x0000000700007210 */ /* 0x000fe20007f1e0ff */
[----:B------:R-:W1:Y:S04]  /*00b0*/  LDCU.64 UR6, c[0x0][0x358] ;  /* 0x00006b00ff0677ac */ /* 0x000e680008000a00 */
[----:B------:R-:W-:Y:S01]  /*00c0*/  IMAD.X R3, RZ, RZ, RZ, P0 ;  /* 0x000000ffff037224 */ /* 0x000fe200000e06ff */
[----:B0-----:R-:W-:-:S04]  /*00d0*/  LEA R2, P0, R0, UR4, 0x2 ;  /* 0x0000000400027c11 */ /* 0x001fc8000f8010ff */
[----:B------:R-:W-:-:S05]  /*00e0*/  LEA.HI.X R3, R0, UR5, R3, 0x2, P0 ;  /* 0x0000000500037c11 */ /* 0x000fca00080f1403 */
[----:B-1----:R-:W2:Y:S01]  /*00f0*/  LDG.E R2, desc[UR6][R2.64] ;  /* 0x0000000602027981 */ /* 0x002ea2000c1e1900 */
[----:B------:R-:W0:Y:S01]  /*0100*/  S2UR UR5, SR_CgaCtaId ;  /* 0x00000000000579c3 */ /* 0x000e220000008800 */
[----:B------:R-:W-:Y:S01]  /*0110*/  UMOV UR4, 0x400 ;  /* 0x0000040000047882 */ /* 0x000fe20000000000 */
[----:B------:R-:W-:Y:S01]  /*0120*/  UISETP.GE.U32.AND UP0, UPT, UR8, 0x2, UPT ;  /* 0x000000020800788c */ /* 0x000fe2000bf06070 */
[----:B------:R-:W-:Y:S01]  /*0130*/  ISETP.NE.AND P0, PT, R7, RZ, PT ;  /* 0x000000ff0700720c */ /* 0x000fe20003f05270 */
[----:B0-----:R-:W-:-:S06]  /*0140*/  ULEA UR4, UR5, UR4, 0x18 ;  /* 0x0000000405047291 */ /* 0x001fcc000f8ec0ff */
[----:B------:R-:W-:Y:S01]  /*0150*/  LEA R5, R7, UR4, 0x2 ;  /* 0x0000000407057c11 */ /* 0x000fe2000f8e10ff */
[----:B--2---:R-:W0:Y:S04]  /*0160*/  F2I.TRUNC.NTZ R0, R2 ;  /* 0x0000000200007305 */ /* 0x004e28000020f100 */
[----:B0-----:R0:W-:Y:S01]  /*0170*/  STS [R5], R0 ;  /* 0x0000000005007388 */ /* 0x0011e20000000800 */
[----:B------:R-:W-:Y:S06]  /*0180*/  BAR.SYNC.DEFER_BLOCKING 0x0 ;  /* 0x0000000000007b1d */ /* 0x000fec0000010000 */
[----:B------:R-:W-:Y:S05]  /*0190*/  BRA.U !UP0, `(.L_x_0) ;  /* 0x0000000108347547 */ /* 0x000fea000b800000 */
[----:B0-----:R-:W-:-:S07]  /*01a0*/  IMAD.MOV.U32 R0, RZ, RZ, 0x1 ;  /* 0x00000001ff007424 */ /* 0x001fce00078e00ff */
.L_x_1:
[----:B------:R-:W-:-:S05]  /*01b0*/  IMAD.SHL.U32 R6, R0, 0x2, RZ ;  /* 0x0000000200067824 */ /* 0x000fca00078e00ff */
[----:B------:R-:W-:-:S04]  /*01c0*/  IADD3 R2, PT, PT, R6, -0x1, RZ ;  /* 0xffffffff06027810 */ /* 0x000fc80007ffe0ff */
[----:B------:R-:W-:-:S13]  /*01d0*/  LOP3.LUT P1, RZ, R2, R7, RZ, 0xc0, !PT ;  /* 0x0000000702ff7212 */ /* 0x000fda000782c0ff */
[----:B------:R-:W-:Y:S01]  /*01e0*/  @!P1 IMAD R2, R0, 0x4, R5 ;  /* 0x0000000400029824 */ /* 0x000fe200078e0205 */
[----:B------:R-:W-:Y:S01]  /*01f0*/  @!P1 LDS R3, [R5] ;  /* 0x0000000005039984 */ /* 0x000fe20000000800 */
[----:B------:R-:W-:-:S04]  /*0200*/  MOV R0, R6 ;  /* 0x0000000600007202 */ /* 0x000fc80000000f00 */
[----:B------:R-:W0:Y:S02]  /*0210*/  @!P1 LDS R2, [R2] ;  /* 0x0000000002029984 */ /* 0x000e240000000800 */
[----:B0-----:R-:W-:-:S05]  /*0220*/  @!P1 IMAD.IADD R4, R2, 0x1, R3 ;  /* 0x0000000102049824 */ /* 0x001fca00078e0203 */
[----:B------:R1:W-:Y:S01]  /*0230*/  @!P1 STS [R5], R4 ;  /* 0x0000000405009388 */ /* 0x0003e20000000800 */
[----:B------:R-:W-:Y:S01]  /*0240*/  BAR.SYNC.DEFER_BLOCKING 0x0 ;  /* 0x0000000000007b1d */ /* 0x000fe20000010000 */
[----:B------:R-:W-:-:S13]  /*0250*/  ISETP.GE.U32.AND P1, PT, R6, UR8, PT ;  /* 0x0000000806007c0c */ /* 0x000fda000bf26070 */
[----:B-1----:R-:W-:Y:S05]  /*0260*/  @!P1 BRA `(.L_x_1) ;  /* 0xfffffffc00d09947 */ /* 0x002fea000383ffff */
.L_x_0:
[----:B------:R-:W-:Y:S05]  /*0270*/  @P0 EXIT ;  /* 0x000000000000094d */ /* 0x000fea0003800000 */
[----:B------:R-:W1:Y:S01]  /*0280*/  S2UR UR5, SR_CgaCtaId ;  /* 0x00000000000579c3 */ /* 0x000e620000008800 */
[----:B------:R-:W-:-:S07]  /*0290*/  UMOV UR4, 0x400 ;  /* 0x0000040000047882 */ /* 0x000fce0000000000 */
[----:B------:R-:W2:Y:S01]  /*02a0*/  LDC.64 R2, c[0x0][0x388] ;  /* 0x0000e200ff027b82 */ /* 0x000ea20000000a00 */
[----:B-1----:R-:W-:Y:S01]  /*02b0*/  ULEA UR4, UR5, UR4, 0x18 ;  /* 0x0000000405047291 */ /* 0x002fe2000f8ec0ff */
[----:B--2---:R-:W-:-:S08]  /*02c0*/  IMAD.WIDE.U32 R2, R9, 0x4, R2 ;  /* 0x0000000409027825 */ /* 0x004fd000078e0002 */
[----:B0-----:R-:W0:Y:S02]  /*02d0*/  LDS R0, [UR4] ;  /* 0x00000004ff007984 */ /* 0x001e240008000800 */
[----:B0-----:R-:W-:-:S05]  /*02e0*/  I2FP.F32.S32 R5, R0 ;  /* 0x0000000000057245 */ /* 0x001fca0000201400 */
[----:B------:R-:W-:Y:S01]  /*02f0*/  STG.E desc[UR6][R2.64], R5 ;  /* 0x0000000502007986 */ /* 0x000fe2000c101906 */
[----:B------:R-:W-:Y:S05]  /*0300*/  EXIT ;  /* 0x000000000000794d */ /* 0x000fea0003800000 */
.L_x_2:
[----:B------:R-:W-:-:S00]  /*0310*/  BRA `(.L_x_2) ;  /* 0xfffffffc00fc7947 */ /* 0x000fc0000383ffff */
[----:B------:R-:W-:-:S00]  /*0320*/  NOP ;  /* 0x0000000000007918 */ /* 0x000fc00000000000 */
        /* <DEDUP_REMOVED lines=13> */
.L_x_3:


//--------------------- .nv.shared._Z6reducePfS_j --------------------------
	.section	.nv.shared._Z6reducePfS_j,"aw",@nobits
	.sectionflags	@""
	.align	4
.nv.shared._Z6reducePfS_j:
	.zero		2048


//--------------------- .nv.shared.reserved.0     --------------------------
	.section	.nv.shared.reserved.0,"aw",@nobits
	.weak		__nv_reservedSMEM_offset_0_alias
	.size		__nv_reservedSMEM_offset_0_alias, 0, 64
	.other		__nv_reservedSMEM_offset_0_alias,@"STO_CUDA_RESERVED_SHARED STV_DEFAULT"
__nv_reservedSMEM_offset_0_alias:
	.zero		0
	.zero		64


//--------------------- .nv.constant0._Z6reducePfS_j --------------------------
	.section	.nv.constant0._Z6reducePfS_j,"a",@progbits
	.sectionflags	@""
	.align	4
.nv.constant0._Z6reducePfS_j:
	.zero		916


//--------------------- SYMBOLS --------------------------

	.type		.nv.reservedSmem.offset0,@object
	.size		.nv.reservedSmem.offset0,0x4
	.type		.nv.reservedSmem.cap,@object
	.size		.nv.reservedSmem.cap,0x4
